//
// Generated by NVIDIA NVVM Compiler
//
// Compiler Build ID: CL-36424714
// Cuda compilation tools, release 13.0, V13.0.88
// Based on NVVM 20.0.0
//

.version 9.0
.target sm_100
.address_size 64

	// .globl	_Z9histogramILi256EEvPKiPii
.extern .shared .align 16 .b8 histo_s[];

.visible .entry _Z9histogramILi256EEvPKiPii(
	.param .u64 .ptr .align 1 _Z9histogramILi256EEvPKiPii_param_0,
	.param .u64 .ptr .align 1 _Z9histogramILi256EEvPKiPii_param_1,
	.param .u32 _Z9histogramILi256EEvPKiPii_param_2
)
{
	.reg .pred 	%p<18>;
	.reg .b32 	%r<147>;
	.reg .b64 	%rd<21>;

	ld.param.u64 	%rd7, [_Z9histogramILi256EEvPKiPii_param_0];
	ld.param.u64 	%rd8, [_Z9histogramILi256EEvPKiPii_param_1];
	ld.param.u32 	%r62, [_Z9histogramILi256EEvPKiPii_param_2];
	cvta.to.global.u64 	%rd1, %rd8;
	mov.u32 	%r63, %ctaid.x;
	mov.u32 	%r1, %ntid.x;
	mov.u32 	%r146, %tid.x;
	mad.lo.s32 	%r132, %r63, %r1, %r146;
	setp.gt.u32 	%p1, %r146, 255;
	@%p1 bra 	$L__BB0_7;
	add.s32 	%r64, %r146, %r1;
	max.u32 	%r65, %r64, 256;
	setp.lt.u32 	%p2, %r64, 256;
	selp.u32 	%r66, 1, 0, %p2;
	add.s32 	%r67, %r64, %r66;
	sub.s32 	%r68, %r65, %r67;
	div.u32 	%r69, %r68, %r1;
	add.s32 	%r4, %r69, %r66;
	and.b32  	%r70, %r4, 3;
	setp.eq.s32 	%p3, %r70, 3;
	mov.u32 	%r131, %r146;
	@%p3 bra 	$L__BB0_4;
	add.s32 	%r71, %r4, 1;
	and.b32  	%r72, %r71, 3;
	shl.b32 	%r73, %r146, 2;
	mov.u32 	%r74, histo_s;
	add.s32 	%r128, %r74, %r73;
	shl.b32 	%r6, %r1, 2;
	neg.s32 	%r127, %r72;
	mad.lo.s32 	%r131, %r1, %r72, %r146;
$L__BB0_3:
	.pragma "nounroll";
	mov.b32 	%r75, 0;
	st.shared.u32 	[%r128], %r75;
	add.s32 	%r128, %r128, %r6;
	add.s32 	%r127, %r127, 1;
	setp.ne.s32 	%p4, %r127, 0;
	@%p4 bra 	$L__BB0_3;
$L__BB0_4:
	setp.lt.u32 	%p5, %r4, 3;
	@%p5 bra 	$L__BB0_7;
	shl.b32 	%r14, %r1, 2;
	shl.b32 	%r76, %r131, 2;
	mov.u32 	%r77, histo_s;
	add.s32 	%r130, %r77, %r76;
	shl.b32 	%r16, %r1, 4;
	shl.b32 	%r17, %r1, 3;
	mul.lo.s32 	%r18, %r1, 12;
$L__BB0_6:
	mov.b32 	%r78, 0;
	st.shared.u32 	[%r130], %r78;
	add.s32 	%r79, %r130, %r14;
	st.shared.u32 	[%r79], %r78;
	add.s32 	%r80, %r130, %r17;
	st.shared.u32 	[%r80], %r78;
	add.s32 	%r81, %r130, %r18;
	st.shared.u32 	[%r81], %r78;
	add.s32 	%r131, %r131, %r14;
	add.s32 	%r130, %r130, %r16;
	setp.lt.u32 	%p6, %r131, 256;
	@%p6 bra 	$L__BB0_6;
$L__BB0_7:
	bar.sync 	0;
	setp.ge.u32 	%p7, %r132, %r62;
	mov.b32 	%r133, 0;
	mov.b32 	%r134, -1;
	@%p7 bra 	$L__BB0_14;
	mov.u32 	%r86, %nctaid.x;
	mul.lo.s32 	%r23, %r1, %r86;
	cvta.to.global.u64 	%rd2, %rd7;
	mov.b32 	%r134, -1;
	mov.b32 	%r133, 0;
$L__BB0_9:
	mov.u32 	%r26, %r134;
	mov.u32 	%r25, %r133;
	mul.wide.u32 	%rd9, %r132, 4;
	add.s64 	%rd10, %rd2, %rd9;
	ld.global.u8 	%r134, [%rd10];
	setp.eq.s32 	%p8, %r26, %r134;
	@%p8 bra 	$L__BB0_12;
	setp.eq.s32 	%p9, %r25, 0;
	mov.b32 	%r133, 1;
	@%p9 bra 	$L__BB0_13;
	shl.b32 	%r89, %r26, 2;
	mov.u32 	%r90, histo_s;
	add.s32 	%r91, %r90, %r89;
	atom.shared.add.u32 	%r92, [%r91], %r25;
	bra.uni 	$L__BB0_13;
$L__BB0_12:
	add.s32 	%r133, %r25, 1;
	mov.u32 	%r134, %r26;
$L__BB0_13:
	add.s32 	%r132, %r132, %r23;
	setp.lt.u32 	%p10, %r132, %r62;
	@%p10 bra 	$L__BB0_9;
$L__BB0_14:
	setp.eq.s32 	%p11, %r133, 0;
	@%p11 bra 	$L__BB0_16;
	shl.b32 	%r93, %r134, 2;
	mov.u32 	%r94, histo_s;
	add.s32 	%r95, %r94, %r93;
	atom.shared.add.u32 	%r96, [%r95], %r133;
$L__BB0_16:
	setp.gt.u32 	%p12, %r146, 255;
	bar.sync 	0;
	@%p12 bra 	$L__BB0_23;
	add.s32 	%r97, %r146, %r1;
	max.u32 	%r98, %r97, 256;
	setp.lt.u32 	%p13, %r97, 256;
	selp.u32 	%r99, 1, 0, %p13;
	add.s32 	%r100, %r97, %r99;
	sub.s32 	%r101, %r98, %r100;
	div.u32 	%r102, %r101, %r1;
	add.s32 	%r34, %r102, %r99;
	and.b32  	%r103, %r34, 3;
	setp.eq.s32 	%p14, %r103, 3;
	@%p14 bra 	$L__BB0_20;
	add.s32 	%r104, %r34, 1;
	and.b32  	%r105, %r104, 3;
	shl.b32 	%r106, %r146, 2;
	mov.u32 	%r107, histo_s;
	add.s32 	%r140, %r107, %r106;
	shl.b32 	%r36, %r1, 2;
	mul.wide.u32 	%rd11, %r146, 4;
	add.s64 	%rd20, %rd1, %rd11;
	mul.wide.u32 	%rd4, %r1, 4;
	neg.s32 	%r139, %r105;
	mad.lo.s32 	%r146, %r1, %r105, %r146;
$L__BB0_19:
	.pragma "nounroll";
	ld.shared.u32 	%r108, [%r140];
	atom.global.add.u32 	%r109, [%rd20], %r108;
	add.s32 	%r140, %r140, %r36;
	add.s64 	%rd20, %rd20, %rd4;
	add.s32 	%r139, %r139, 1;
	setp.ne.s32 	%p15, %r139, 0;
	@%p15 bra 	$L__BB0_19;
$L__BB0_20:
	setp.lt.u32 	%p16, %r34, 3;
	@%p16 bra 	$L__BB0_23;
	shl.b32 	%r110, %r1, 1;
	add.s32 	%r145, %r146, %r110;
	shl.b32 	%r45, %r1, 2;
	mad.lo.s32 	%r144, %r1, 3, %r146;
	add.s32 	%r143, %r1, %r146;
	shl.b32 	%r111, %r146, 2;
	mov.u32 	%r112, histo_s;
	add.s32 	%r142, %r112, %r111;
	shl.b32 	%r49, %r1, 4;
	shl.b32 	%r50, %r1, 3;
	mul.lo.s32 	%r51, %r1, 12;
$L__BB0_22:
	mul.wide.u32 	%rd12, %r146, 4;
	add.s64 	%rd13, %rd1, %rd12;
	ld.shared.u32 	%r113, [%r142];
	atom.global.add.u32 	%r114, [%rd13], %r113;
	add.s32 	%r115, %r146, %r1;
	mul.wide.u32 	%rd14, %r143, 4;
	add.s64 	%rd15, %rd1, %rd14;
	add.s32 	%r116, %r142, %r45;
	ld.shared.u32 	%r117, [%r116];
	atom.global.add.u32 	%r118, [%rd15], %r117;
	add.s32 	%r119, %r115, %r1;
	mul.wide.u32 	%rd16, %r145, 4;
	add.s64 	%rd17, %rd1, %rd16;
	add.s32 	%r120, %r142, %r50;
	ld.shared.u32 	%r121, [%r120];
	atom.global.add.u32 	%r122, [%rd17], %r121;
	add.s32 	%r123, %r119, %r1;
	mul.wide.u32 	%rd18, %r144, 4;
	add.s64 	%rd19, %rd1, %rd18;
	add.s32 	%r124, %r142, %r51;
	ld.shared.u32 	%r125, [%r124];
	atom.global.add.u32 	%r126, [%rd19], %r125;
	add.s32 	%r146, %r123, %r1;
	add.s32 	%r145, %r145, %r45;
	add.s32 	%r144, %r144, %r45;
	add.s32 	%r143, %r143, %r45;
	add.s32 	%r142, %r142, %r49;
	setp.lt.u32 	%p17, %r146, 256;
	@%p17 bra 	$L__BB0_22;
$L__BB0_23:
	ret;

}


// ===== COMPILED SASS (sm_100) =====

	.target	sm_100

	.elftype	@"ET_EXEC"


//--------------------- .note.nv.tkinfo           --------------------------
	.section	.note.nv.tkinfo,"",@"SHT_NOTE"
	.sectionflags	@"SHF_NOTE_NV_TKINFO"
	.tkinfo
        /*0018*/ 	.word	0x00000002
        /*0030*/ 	.string	""
        /*0030*/ 	.string	"ptxas"
        /*0030*/ 	.string	"Cuda compilation tools, release 13.0, V13.0.88"
        /*0030*/ 	.string	"Build cuda_13.0.r13.0/compiler.36424714_0"
        /*0030*/ 	.string	"-arch sm_100 -m 64 "



//--------------------- .note.nv.cuinfo           --------------------------
	.section	.note.nv.cuinfo,"",@"SHT_NOTE"
	.sectionflags	@"SHF_NOTE_NV_CUINFO"
        /*0018*/ 	.short	0x0002
        /*001a*/ 	.short	0x0064
        /*001c*/ 	.short	0x0082
	.zero		2


//--------------------- .nv.info                  --------------------------
	.section	.nv.info,"",@"SHT_CUDA_INFO"
	.align	4


	//----- nvinfo : EIATTR_REGCOUNT
	.align		4
        /*0000*/ 	.byte	0x04, 0x2f
        /*0002*/ 	.short	(.L_1 - .L_0)
	.align		4
.L_0:
        /*0004*/ 	.word	index@(_Z9histogramILi256EEvPKiPii)
        /*0008*/ 	.word	0x0000001a


	//----- nvinfo : EIATTR_FRAME_SIZE
	.align		4
.L_1:
        /*000c*/ 	.byte	0x04, 0x11
        /*000e*/ 	.short	(.L_3 - .L_2)
	.align		4
.L_2:
        /*0010*/ 	.word	index@(_Z9histogramILi256EEvPKiPii)
        /*0014*/ 	.word	0x00000000


	//----- nvinfo : EIATTR_MIN_STACK_SIZE
	.align		4
.L_3:
        /*0018*/ 	.byte	0x04, 0x12
        /*001a*/ 	.short	(.L_5 - .L_4)
	.align		4
.L_4:
        /*001c*/ 	.word	index@(_Z9histogramILi256EEvPKiPii)
        /*0020*/ 	.word	0x00000000
.L_5:


//--------------------- .nv.compat                --------------------------
	.section	.nv.compat,"",@"SHT_CUDA_COMPAT_INFO"
	.align	4
        /*0000*/ 	.byte	0x02, 0x09, 0x00, 0x00, 0x02, 0x02, 0x01, 0x00, 0x02, 0x05, 0x05, 0x00, 0x03, 0x07, 0x01, 0x01
        /*0010*/ 	.byte	0x02, 0x03, 0x00, 0x00, 0x02, 0x06, 0x01, 0x00, 0x04, 0x0b, 0x08, 0x00, 0x09, 0x00, 0x00, 0x00
        /*0020*/ 	.byte	0x00, 0x00, 0x00, 0x00


//--------------------- .nv.info._Z9histogramILi256EEvPKiPii --------------------------
	.section	.nv.info._Z9histogramILi256EEvPKiPii,"",@"SHT_CUDA_INFO"
	.sectionflags	@""
	.align	4


	//----- nvinfo : EIATTR_CUDA_API_VERSION
	.align		4
        /*0000*/ 	.byte	0x04, 0x37
        /*0002*/ 	.short	(.L_7 - .L_6)
.L_6:
        /*0004*/ 	.word	0x00000082


	//----- nvinfo : EIATTR_KPARAM_INFO
	.align		4
.L_7:
        /*0008*/ 	.byte	0x04, 0x17
        /*000a*/ 	.short	(.L_9 - .L_8)
.L_8:
        /*000c*/ 	.word	0x00000000
        /*0010*/ 	.short	0x0002
        /*0012*/ 	.short	0x0010
        /*0014*/ 	.byte	0x00, 0xf0, 0x11, 0x00


	//----- nvinfo : EIATTR_KPARAM_INFO
	.align		4
.L_9:
        /*0018*/ 	.byte	0x04, 0x17
        /*001a*/ 	.short	(.L_11 - .L_10)
.L_10:
        /*001c*/ 	.word	0x00000000
        /*0020*/ 	.short	0x0001
        /*0022*/ 	.short	0x0008
        /*0024*/ 	.byte	0x00, 0xf5, 0x21, 0x00


	//----- nvinfo : EIATTR_KPARAM_INFO
	.align		4
.L_11:
        /*0028*/ 	.byte	0x04, 0x17
        /*002a*/ 	.short	(.L_13 - .L_12)
.L_12:
        /*002c*/ 	.word	0x00000000
        /*0030*/ 	.short	0x0000
        /*0032*/ 	.short	0x0000
        /*0034*/ 	.byte	0x00, 0xf5, 0x21, 0x00


	//----- nvinfo : EIATTR_SPARSE_MMA_MASK
	.align		4
.L_13:
        /*0038*/ 	.byte	0x03, 0x50
        /*003a*/ 	.short	0x0000


	//----- nvinfo : EIATTR_MAXREG_COUNT
	.align		4
        /*003c*/ 	.byte	0x03, 0x1b
        /*003e*/ 	.short	0x00ff


	//----- nvinfo : EIATTR_NUM_BARRIERS
	.align		4
        /*0040*/ 	.byte	0x02, 0x4c
        /*0042*/ 	.byte	0x01
	.zero		1


	//----- nvinfo : EIATTR_MERCURY_ISA_VERSION
	.align		4
        /*0044*/ 	.byte	0x03, 0x5f
        /*0046*/ 	.short	0x0101


	//----- nvinfo : EIATTR_VRC_CTA_INIT_COUNT
	.align		4
        /*0048*/ 	.byte	0x02, 0x4a
	.zero		1
	.zero		1


	//----- nvinfo : EIATTR_EXIT_INSTR_OFFSETS
	.align		4
        /*004c*/ 	.byte	0x04, 0x1c
        /*004e*/ 	.short	(.L_15 - .L_14)


	//   ....[0]....
.L_14:
        /*0050*/ 	.word	0x00000750


	//   ....[1]....
        /*0054*/ 	.word	0x00000a50


	//   ....[2]....
        /*0058*/ 	.word	0x00000c50


	//----- nvinfo : EIATTR_CRS_STACK_SIZE
	.align		4
.L_15:
        /*005c*/ 	.byte	0x04, 0x1e
        /*005e*/ 	.short	(.L_17 - .L_16)
.L_16:
        /*0060*/ 	.word	0x00000000


	//----- nvinfo : EIATTR_CBANK_PARAM_SIZE
	.align		4
.L_17:
        /*0064*/ 	.byte	0x03, 0x19
        /*0066*/ 	.short	0x0014


	//----- nvinfo : EIATTR_PARAM_CBANK
	.align		4
        /*0068*/ 	.byte	0x04, 0x0a
        /*006a*/ 	.short	(.L_19 - .L_18)
	.align		4
.L_18:
        /*006c*/ 	.word	index@(.nv.constant0._Z9histogramILi256EEvPKiPii)
        /*0070*/ 	.short	0x0380
        /*0072*/ 	.short	0x0014


	//----- nvinfo : EIATTR_SW_WAR
	.align		4
.L_19:
        /*0074*/ 	.byte	0x04, 0x36
        /*0076*/ 	.short	(.L_21 - .L_20)
.L_20:
        /*0078*/ 	.word	0x00000008
.L_21:


//--------------------- .nv.callgraph             --------------------------
	.section	.nv.callgraph,"",@"SHT_CUDA_CALLGRAPH"
	.align	4
	.sectionentsize	8
	.align		4
        /*0000*/ 	.word	0x00000000
	.align		4
        /*0004*/ 	.word	0xffffffff
	.align		4
        /*0008*/ 	.word	0x00000000
	.align		4
        /*000c*/ 	.word	0xfffffffe
	.align		4
        /*0010*/ 	.word	0x00000000
	.align		4
        /*0014*/ 	.word	0xfffffffd
	.align		4
        /*0018*/ 	.word	0x00000000
	.align		4
        /*001c*/ 	.word	0xfffffffc


//--------------------- .text._Z9histogramILi256EEvPKiPii --------------------------
	.section	.text._Z9histogramILi256EEvPKiPii,"ax",@progbits
	.align	128
        .global         _Z9histogramILi256EEvPKiPii
        .type           _Z9histogramILi256EEvPKiPii,@function
        .size           _Z9histogramILi256EEvPKiPii,(.L_x_19 - _Z9histogramILi256EEvPKiPii)
        .other          _Z9histogramILi256EEvPKiPii,@"STO_CUDA_ENTRY STV_DEFAULT"
_Z9histogramILi256EEvPKiPii:
.text._Z9histogramILi256EEvPKiPii:
[----:B------:R-:W-:Y:S01]  /*0000*/  LDC R1, c[0x0][0x37c] ;  /* 0x0000df00ff017b82 */ /* 0x000fe20000000800 */
[----:B------:R-:W0:Y:S07]  /*0010*/  S2R R0, SR_TID.X ;  /* 0x0000000000007919 */ /* 0x000e2e0000002100 */
[----:B------:R-:W1:Y:S01]  /*0020*/  S2UR UR4, SR_CTAID.X ;  /* 0x00000000000479c3 */ /* 0x000e620000002500 */
[----:B------:R-:W-:Y:S07]  /*0030*/  BSSY.RECONVERGENT B0, `(.L_x_0) ;  /* 0x0000041000007945 */ /* 0x000fee0003800200 */
[----:B------:R-:W1:Y:S01]  /*0040*/  LDC R3, c[0x0][0x360] ;  /* 0x0000d800ff037b82 */ /* 0x000e620000000800 */
[----:B0-----:R-:W-:Y:S01]  /*0050*/  ISETP.GT.U32.AND P0, PT, R0, 0xff, PT ;  /* 0x000000ff0000780c */ /* 0x001fe20003f04070 */
[----:B-1----:R-:W-:-:S12]  /*0060*/  IMAD R2, R3, UR4, R0 ;  /* 0x0000000403027c24 */ /* 0x002fd8000f8e0200 */
[----:B------:R-:W-:Y:S05]  /*0070*/  @P0 BRA `(.L_x_1) ;  /* 0x0000000000f00947 */ /* 0x000fea0003800000 */
[----:B------:R-:W0:Y:S01]  /*0080*/  I2F.U32.RP R9, R3 ;  /* 0x0000000300097306 */ /* 0x000e220000209000 */
[----:B------:R-:W-:Y:S01]  /*0090*/  IMAD.IADD R6, R0, 0x1, R3 ;  /* 0x0000000100067824 */ /* 0x000fe200078e0203 */
[----:B------:R-:W-:Y:S01]  /*00a0*/  ISETP.NE.U32.AND P2, PT, R3, RZ, PT ;  /* 0x000000ff0300720c */ /* 0x000fe20003f45070 */
[----:B------:R-:W-:Y:S03]  /*00b0*/  BSSY.RECONVERGENT B1, `(.L_x_2) ;  /* 0x0000028000017945 */ /* 0x000fe60003800200 */
[C---:B------:R-:W-:Y:S02]  /*00c0*/  ISETP.GE.U32.AND P0, PT, R6.reuse, 0x100, PT ;  /* 0x000001000600780c */ /* 0x040fe40003f06070 */
[----:B------:R-:W-:Y:S01]  /*00d0*/  VIMNMX.U32 R7, PT, PT, R6, 0x100, !PT ;  /* 0x0000010006077848 */ /* 0x000fe20007fe0000 */
[----:B0-----:R-:W0:Y:S02]  /*00e0*/  MUFU.RCP R9, R9 ;  /* 0x0000000900097308 */ /* 0x001e240000001000 */
[----:B0-----:R-:W-:-:S06]  /*00f0*/  VIADD R4, R9, 0xffffffe ;  /* 0x0ffffffe09047836 */ /* 0x001fcc0000000000 */
[----:B------:R0:W1:Y:S02]  /*0100*/  F2I.FTZ.U32.TRUNC.NTZ R5, R4 ;  /* 0x0000000400057305 */ /* 0x000064000021f000 */
[----:B0-----:R-:W-:Y:S02]  /*0110*/  HFMA2 R4, -RZ, RZ, 0, 0 ;  /* 0x00000000ff047431 */ /* 0x001fe400000001ff */
[----:B-1----:R-:W-:-:S04]  /*0120*/  IMAD.MOV R8, RZ, RZ, -R5 ;  /* 0x000000ffff087224 */ /* 0x002fc800078e0a05 */
[----:B------:R-:W-:Y:S01]  /*0130*/  IMAD R11, R8, R3, RZ ;  /* 0x00000003080b7224 */ /* 0x000fe200078e02ff */
[----:B------:R-:W-:-:S03]  /*0140*/  SEL R8, RZ, 0x1, P0 ;  /* 0x00000001ff087807 */ /* 0x000fc60000000000 */
[----:B------:R-:W-:Y:S01]  /*0150*/  IMAD.HI.U32 R5, R5, R11, R4 ;  /* 0x0000000b05057227 */ /* 0x000fe200078e0004 */
[----:B------:R-:W-:-:S05]  /*0160*/  IADD3 R6, PT, PT, R7, -R6, -R8 ;  /* 0x8000000607067210 */ /* 0x000fca0007ffe808 */
[----:B------:R-:W-:-:S04]  /*0170*/  IMAD.HI.U32 R5, R5, R6, RZ ;  /* 0x0000000605057227 */ /* 0x000fc800078e00ff */
[----:B------:R-:W-:-:S04]  /*0180*/  IMAD.MOV R4, RZ, RZ, -R5 ;  /* 0x000000ffff047224 */ /* 0x000fc800078e0a05 */
[----:B------:R-:W-:-:S05]  /*0190*/  IMAD R6, R3, R4, R6 ;  /* 0x0000000403067224 */ /* 0x000fca00078e0206 */
[----:B------:R-:W-:-:S13]  /*01a0*/  ISETP.GE.U32.AND P0, PT, R6, R3, PT ;  /* 0x000000030600720c */ /* 0x000fda0003f06070 */
[----:B------:R-:W-:Y:S02]  /*01b0*/  @P0 IMAD.IADD R6, R6, 0x1, -R3 ;  /* 0x0000000106060824 */ /* 0x000fe400078e0a03 */
[----:B------:R-:W-:-:S03]  /*01c0*/  @P0 VIADD R5, R5, 0x1 ;  /* 0x0000000105050836 */ /* 0x000fc60000000000 */
[----:B------:R-:W-:-:S13]  /*01d0*/  ISETP.GE.U32.AND P1, PT, R6, R3, PT ;  /* 0x000000030600720c */ /* 0x000fda0003f26070 */
[----:B------:R-:W-:Y:S02]  /*01e0*/  @P1 IADD3 R5, PT, PT, R5, 0x1, RZ ;  /* 0x0000000105051810 */ /* 0x000fe40007ffe0ff */
[----:B------:R-:W-:-:S05]  /*01f0*/  @!P2 LOP3.LUT R5, RZ, R3, RZ, 0x33, !PT ;  /* 0x00000003ff05a212 */ /* 0x000fca00078e33ff */
[----:B------:R-:W-:-:S05]  /*0200*/  IMAD.IADD R5, R8, 0x1, R5 ;  /* 0x0000000108057824 */ /* 0x000fca00078e0205 */
[C---:B------:R-:W-:Y:S02]  /*0210*/  LOP3.LUT R4, R5.reuse, 0x3, RZ, 0xc0, !PT ;  /* 0x0000000305047812 */ /* 0x040fe400078ec0ff */
[----:B------:R-:W-:Y:S02]  /*0220*/  ISETP.GE.U32.AND P1, PT, R5, 0x3, PT ;  /* 0x000000030500780c */ /* 0x000fe40003f26070 */
[----:B------:R-:W-:Y:S01]  /*0230*/  ISETP.NE.AND P0, PT, R4, 0x3, PT ;  /* 0x000000030400780c */ /* 0x000fe20003f05270 */
[----:B------:R-:W-:-:S12]  /*0240*/  IMAD.MOV.U32 R4, RZ, RZ, R0 ;  /* 0x000000ffff047224 */ /* 0x000fd800078e0000 */
[----:B------:R-:W-:Y:S05]  /*0250*/  @!P0 BRA `(.L_x_3) ;  /* 0x0000000000348947 */ /* 0x000fea0003800000 */
[----:B------:R-:W0:Y:S01]  /*0260*/  S2UR UR5, SR_CgaCtaId ;  /* 0x00000000000579c3 */ /* 0x000e220000008800 */
[----:B------:R-:W-:Y:S01]  /*0270*/  VIADD R4, R5, 0x1 ;  /* 0x0000000105047836 */ /* 0x000fe20000000000 */
[----:B------:R-:W-:-:S04]  /*0280*/  UMOV UR4, 0x400 ;  /* 0x0000040000047882 */ /* 0x000fc80000000000 */
[----:B------:R-:W-:-:S05]  /*0290*/  LOP3.LUT R5, R4, 0x3, RZ, 0xc0, !PT ;  /* 0x0000000304057812 */ /* 0x000fca00078ec0ff */
[C---:B------:R-:W-:Y:S01]  /*02a0*/  IMAD R4, R5.reuse, R3, R0 ;  /* 0x0000000305047224 */ /* 0x040fe200078e0200 */
[----:B------:R-:W-:Y:S01]  /*02b0*/  IADD3 R5, PT, PT, -R5, RZ, RZ ;  /* 0x000000ff05057210 */ /* 0x000fe20007ffe1ff */
[----:B0-----:R-:W-:-:S06]  /*02c0*/  ULEA UR4, UR5, UR4, 0x18 ;  /* 0x0000000405047291 */ /* 0x001fcc000f8ec0ff */
[----:B------:R-:W-:-:S07]  /*02d0*/  LEA R6, R0, UR4, 0x2 ;  /* 0x0000000400067c11 */ /* 0x000fce000f8e10ff */
.L_x_4:
[----:B------:R-:W-:Y:S01]  /*02e0*/  VIADD R5, R5, 0x1 ;  /* 0x0000000105057836 */ /* 0x000fe20000000000 */
[----:B------:R0:W-:Y:S04]  /*02f0*/  STS [R6], RZ ;  /* 0x000000ff06007388 */ /* 0x0001e80000000800 */
[----:B------:R-:W-:Y:S01]  /*0300*/  ISETP.NE.AND P0, PT, R5, RZ, PT ;  /* 0x000000ff0500720c */ /* 0x000fe20003f05270 */
[----:B0-----:R-:W-:-:S12]  /*0310*/  IMAD R6, R3, 0x4, R6 ;  /* 0x0000000403067824 */ /* 0x001fd800078e0206 */
[----:B------:R-:W-:Y:S05]  /*0320*/  @P0 BRA `(.L_x_4) ;  /* 0xfffffffc00ec0947 */ /* 0x000fea000383ffff */
.L_x_3:
[----:B------:R-:W-:Y:S05]  /*0330*/  BSYNC.RECONVERGENT B1 ;  /* 0x0000000000017941 */ /* 0x000fea0003800200 */
.L_x_2:
[----:B------:R-:W-:Y:S05]  /*0340*/  @!P1 BRA `(.L_x_1) ;  /* 0x00000000003c9947 */ /* 0x000fea0003800000 */
[----:B------:R-:W0:Y:S01]  /*0350*/  S2UR UR5, SR_CgaCtaId ;  /* 0x00000000000579c3 */ /* 0x000e220000008800 */
[----:B------:R-:W-:Y:S02]  /*0360*/  UMOV UR4, 0x400 ;  /* 0x0000040000047882 */ /* 0x000fe40000000000 */
[----:B0-----:R-:W-:-:S06]  /*0370*/  ULEA UR4, UR5, UR4, 0x18 ;  /* 0x0000000405047291 */ /* 0x001fcc000f8ec0ff */
[----:B------:R-:W-:-:S07]  /*0380*/  LEA R6, R4, UR4, 0x2 ;  /* 0x0000000404067c11 */ /* 0x000fce000f8e10ff */
.L_x_5:
[C---:B------:R-:W-:Y:S01]  /*0390*/  LEA R5, R3.reuse, R6, 0x2 ;  /* 0x0000000603057211 */ /* 0x040fe200078e10ff */
[C-C-:B------:R-:W-:Y:S01]  /*03a0*/  IMAD R7, R3.reuse, 0x8, R6.reuse ;  /* 0x0000000803077824 */ /* 0x140fe200078e0206 */
[----:B------:R0:W-:Y:S01]  /*03b0*/  STS [R6], RZ ;  /* 0x000000ff06007388 */ /* 0x0001e20000000800 */
[C---:B------:R-:W-:Y:S02]  /*03c0*/  IMAD R8, R3.reuse, 0xc, R6 ;  /* 0x0000000c03087824 */ /* 0x040fe400078e0206 */
[----:B------:R-:W-:Y:S01]  /*03d0*/  IMAD R4, R3, 0x4, R4 ;  /* 0x0000000403047824 */ /* 0x000fe200078e0204 */
[----:B------:R1:W-:Y:S04]  /*03e0*/  STS [R5], RZ ;  /* 0x000000ff05007388 */ /* 0x0003e80000000800 */
[----:B------:R1:W-:Y:S01]  /*03f0*/  STS [R7], RZ ;  /* 0x000000ff07007388 */ /* 0x0003e20000000800 */
[----:B------:R-:W-:-:S02]  /*0400*/  ISETP.GE.U32.AND P0, PT, R4, 0x100, PT ;  /* 0x000001000400780c */ /* 0x000fc40003f06070 */
[----:B0-----:R-:W-:Y:S01]  /*0410*/  LEA R6, R3, R6, 0x4 ;  /* 0x0000000603067211 */ /* 0x001fe200078e20ff */
[----:B------:R1:W-:Y:S10]  /*0420*/  STS [R8], RZ ;  /* 0x000000ff08007388 */ /* 0x0003f40000000800 */
[----:B-1----:R-:W-:Y:S05]  /*0430*/  @!P0 BRA `(.L_x_5) ;  /* 0xfffffffc00d48947 */ /* 0x002fea000383ffff */
.L_x_1:
[----:B------:R-:W-:Y:S05]  /*0440*/  BSYNC.RECONVERGENT B0 ;  /* 0x0000000000007941 */ /* 0x000fea0003800200 */
.L_x_0:
[----:B------:R-:W0:Y:S01]  /*0450*/  LDCU UR4, c[0x0][0x390] ;  /* 0x00007200ff0477ac */ /* 0x000e220008000800 */
[----:B------:R-:W-:Y:S01]  /*0460*/  BSSY.RECONVERGENT B0, `(.L_x_6) ;  /* 0x0000023000007945 */ /* 0x000fe20003800200 */
[----:B------:R-:W-:Y:S01]  /*0470*/  IMAD.MOV.U32 R8, RZ, RZ, RZ ;  /* 0x000000ffff087224 */ /* 0x000fe200078e00ff */
[----:B------:R-:W1:Y:S01]  /*0480*/  LDCU.64 UR6, c[0x0][0x358] ;  /* 0x00006b00ff0677ac */ /* 0x000e620008000a00 */
[----:B------:R-:W-:Y:S01]  /*0490*/  IMAD.MOV.U32 R9, RZ, RZ, -0x1 ;  /* 0xffffffffff097424 */ /* 0x000fe200078e00ff */
[----:B------:R-:W2:Y:S01]  /*04a0*/  LDCU UR8, c[0x0][0x390] ;  /* 0x00007200ff0877ac */ /* 0x000ea20008000800 */
[----:B------:R-:W-:Y:S01]  /*04b0*/  BAR.SYNC.DEFER_BLOCKING 0x0 ;  /* 0x0000000000007b1d */ /* 0x000fe20000010000 */
[----:B0-----:R-:W-:-:S13]  /*04c0*/  ISETP.GE.U32.AND P0, PT, R2, UR4, PT ;  /* 0x0000000402007c0c */ /* 0x001fda000bf06070 */
[----:B-12---:R-:W-:Y:S05]  /*04d0*/  @P0 BRA `(.L_x_7) ;  /* 0x00000000006c0947 */ /* 0x006fea0003800000 */
[----:B------:R-:W0:Y:S01]  /*04e0*/  LDC.64 R6, c[0x0][0x380] ;  /* 0x0000e000ff067b82 */ /* 0x000e220000000a00 */
[----:B------:R-:W1:Y:S01]  /*04f0*/  LDCU UR4, c[0x0][0x370] ;  /* 0x00006e00ff0477ac */ /* 0x000e620008000800 */
[----:B------:R-:W-:Y:S01]  /*0500*/  MOV R9, 0xffffffff ;  /* 0xffffffff00097802 */ /* 0x000fe20000000f00 */
[----:B------:R-:W-:Y:S02]  /*0510*/  IMAD.MOV.U32 R8, RZ, RZ, RZ ;  /* 0x000000ffff087224 */ /* 0x000fe400078e00ff */
[----:B-1----:R-:W-:-:S07]  /*0520*/  IMAD R11, R3, UR4, RZ ;  /* 0x00000004030b7c24 */ /* 0x002fce000f8e02ff */
.L_x_11:
[----:B0-----:R-:W-:-:S06]  /*0530*/  IMAD.WIDE.U32 R4, R2, 0x4, R6 ;  /* 0x0000000402047825 */ /* 0x001fcc00078e0006 */
[----:B------:R-:W2:Y:S01]  /*0540*/  LDG.E.U8 R4, desc[UR6][R4.64] ;  /* 0x0000000604047981 */ /* 0x000ea2000c1e1100 */
[----:B------:R-:W-:Y:S01]  /*0550*/  IMAD.IADD R2, R11, 0x1, R2 ;  /* 0x000000010b027824 */ /* 0x000fe200078e0202 */
[----:B------:R-:W-:Y:S01]  /*0560*/  BSSY.RECONVERGENT B1, `(.L_x_8) ;  /* 0x0000011000017945 */ /* 0x000fe20003800200 */
[----:B------:R-:W-:Y:S01]  /*0570*/  MOV R13, R8 ;  /* 0x00000008000d7202 */ /* 0x000fe20000000f00 */
[----:B------:R-:W-:Y:S02]  /*0580*/  IMAD.MOV.U32 R10, RZ, RZ, R9 ;  /* 0x000000ffff0a7224 */ /* 0x000fe400078e0009 */
[----:B------:R-:W-:Y:S02]  /*0590*/  ISETP.GE.U32.AND P1, PT, R2, UR8, PT ;  /* 0x0000000802007c0c */ /* 0x000fe4000bf26070 */
[----:B--2---:R-:W-:-:S13]  /*05a0*/  ISETP.NE.AND P0, PT, R9, R4, PT ;  /* 0x000000040900720c */ /* 0x004fda0003f05270 */
[----:B------:R-:W-:Y:S05]  /*05b0*/  @!P0 BRA `(.L_x_9) ;  /* 0x0000000000288947 */ /* 0x000fea0003800000 */
[----:B------:R-:W-:Y:S01]  /*05c0*/  ISETP.NE.AND P0, PT, R8, RZ, PT ;  /* 0x000000ff0800720c */ /* 0x000fe20003f05270 */
[----:B------:R-:W-:Y:S02]  /*05d0*/  HFMA2 R8, -RZ, RZ, 0, 5.9604644775390625e-08 ;  /* 0x00000001ff087431 */ /* 0x000fe400000001ff */
[----:B------:R-:W-:-:S10]  /*05e0*/  IMAD.MOV.U32 R9, RZ, RZ, R4 ;  /* 0x000000ffff097224 */ /* 0x000fd400078e0004 */
[----:B------:R-:W-:Y:S05]  /*05f0*/  @!P0 BRA `(.L_x_10) ;  /* 0x00000000001c8947 */ /* 0x000fea0003800000 */
[----:B------:R-:W0:Y:S01]  /*0600*/  S2UR UR5, SR_CgaCtaId ;  /* 0x00000000000579c3 */ /* 0x000e220000008800 */
[----:B------:R-:W-:Y:S02]  /*0610*/  UMOV UR4, 0x400 ;  /* 0x0000040000047882 */ /* 0x000fe40000000000 */
[----:B0-----:R-:W-:-:S06]  /*0620*/  ULEA UR4, UR5, UR4, 0x18 ;  /* 0x0000000405047291 */ /* 0x001fcc000f8ec0ff */
[----:B------:R-:W-:-:S05]  /*0630*/  LEA R4, R10, UR4, 0x2 ;  /* 0x000000040a047c11 */ /* 0x000fca000f8e10ff */
[----:B------:R0:W-:Y:S01]  /*0640*/  ATOMS.ADD RZ, [R4], R13 ;  /* 0x0000000d04ff738c */ /* 0x0001e20000000000 */
[----:B------:R-:W-:Y:S05]  /*0650*/  BRA `(.L_x_10) ;  /* 0x0000000000047947 */ /* 0x000fea0003800000 */
.L_x_9:
[----:B------:R-:W-:-:S07]  /*0660*/  VIADD R8, R8, 0x1 ;  /* 0x0000000108087836 */ /* 0x000fce0000000000 */
.L_x_10:
[----:B------:R-:W-:Y:S05]  /*0670*/  BSYNC.RECONVERGENT B1 ;  /* 0x0000000000017941 */ /* 0x000fea0003800200 */
.L_x_8:
[----:B------:R-:W-:Y:S05]  /*0680*/  @!P1 BRA `(.L_x_11) ;  /* 0xfffffffc00a89947 */ /* 0x000fea000383ffff */
.L_x_7:
[----:B------:R-:W-:Y:S05]  /*0690*/  BSYNC.RECONVERGENT B0 ;  /* 0x0000000000007941 */ /* 0x000fea0003800200 */
.L_x_6:
[----:B------:R-:W-:Y:S01]  /*06a0*/  ISETP.NE.AND P0, PT, R8, RZ, PT ;  /* 0x000000ff0800720c */ /* 0x000fe20003f05270 */
[----:B------:R-:W-:Y:S01]  /*06b0*/  BSSY.RECONVERGENT B0, `(.L_x_12) ;  /* 0x0000008000007945 */ /* 0x000fe20003800200 */
[----:B------:R-:W-:-:S11]  /*06c0*/  ISETP.GT.U32.AND P1, PT, R0, 0xff, PT ;  /* 0x000000ff0000780c */ /* 0x000fd60003f24070 */
[----:B------:R-:W-:Y:S05]  /*06d0*/  @!P0 BRA `(.L_x_13) ;  /* 0x0000000000148947 */ /* 0x000fea0003800000 */
[----:B------:R-:W1:Y:S01]  /*06e0*/  S2UR UR5, SR_CgaCtaId ;  /* 0x00000000000579c3 */ /* 0x000e620000008800 */
[----:B------:R-:W-:Y:S02]  /*06f0*/  UMOV UR4, 0x400 ;  /* 0x0000040000047882 */ /* 0x000fe40000000000 */
[----:B-1----:R-:W-:-:S06]  /*0700*/  ULEA UR4, UR5, UR4, 0x18 ;  /* 0x0000000405047291 */ /* 0x002fcc000f8ec0ff */
[----:B------:R-:W-:-:S05]  /*0710*/  LEA R9, R9, UR4, 0x2 ;  /* 0x0000000409097c11 */ /* 0x000fca000f8e10ff */
[----:B------:R1:W-:Y:S02]  /*0720*/  ATOMS.ADD RZ, [R9], R8 ;  /* 0x0000000809ff738c */ /* 0x0003e40000000000 */
.L_x_13:
[----:B------:R-:W-:Y:S05]  /*0730*/  BSYNC.RECONVERGENT B0 ;  /* 0x0000000000007941 */ /* 0x000fea0003800200 */
.L_x_12:
[----:B------:R-:W-:Y:S06]  /*0740*/  BAR.SYNC.DEFER_BLOCKING 0x0 ;  /* 0x0000000000007b1d */ /* 0x000fec0000010000 */
[----:B------:R-:W-:Y:S05]  /*0750*/  @P1 EXIT ;  /* 0x000000000000194d */ /* 0x000fea0003800000 */
[----:B-1----:R-:W1:Y:S01]  /*0760*/  I2F.U32.RP R8, R3 ;  /* 0x0000000300087306 */ /* 0x002e620000209000 */
[----:B------:R-:W-:Y:S01]  /*0770*/  IMAD.IADD R2, R0, 0x1, R3 ;  /* 0x0000000100027824 */ /* 0x000fe200078e0203 */
[----:B------:R-:W-:Y:S01]  /*0780*/  ISETP.NE.U32.AND P2, PT, R3, RZ, PT ;  /* 0x000000ff0300720c */ /* 0x000fe20003f45070 */
[----:B------:R-:W-:Y:S03]  /*0790*/  BSSY.RECONVERGENT B0, `(.L_x_14) ;  /* 0x000002b000007945 */ /* 0x000fe60003800200 */
[C---:B------:R-:W-:Y:S02]  /*07a0*/  ISETP.GE.U32.AND P0, PT, R2.reuse, 0x100, PT ;  /* 0x000001000200780c */ /* 0x040fe40003f06070 */
[----:B------:R-:W-:Y:S01]  /*07b0*/  VIMNMX.U32 R7, PT, PT, R2, 0x100, !PT ;  /* 0x0000010002077848 */ /* 0x000fe20007fe0000 */
[----:B-1----:R-:W0:Y:S02]  /*07c0*/  MUFU.RCP R8, R8 ;  /* 0x0000000800087308 */ /* 0x002e240000001000 */
[----:B0-----:R-:W-:-:S06]  /*07d0*/  VIADD R4, R8, 0xffffffe ;  /* 0x0ffffffe08047836 */ /* 0x001fcc0000000000 */
[----:B------:R0:W1:Y:S02]  /*07e0*/  F2I.FTZ.U32.TRUNC.NTZ R5, R4 ;  /* 0x0000000400057305 */ /* 0x000064000021f000 */
[----:B0-----:R-:W-:Y:S01]  /*07f0*/  IMAD.MOV.U32 R4, RZ, RZ, RZ ;  /* 0x000000ffff047224 */ /* 0x001fe200078e00ff */
[----:B-1----:R-:W-:-:S05]  /*0800*/  IADD3 R6, PT, PT, RZ, -R5, RZ ;  /* 0x80000005ff067210 */ /* 0x002fca0007ffe0ff */
[----:B------:R-:W-:Y:S01]  /*0810*/  IMAD R9, R6, R3, RZ ;  /* 0x0000000306097224 */ /* 0x000fe200078e02ff */
[----:B------:R-:W-:-:S03]  /*0820*/  SEL R6, RZ, 0x1, P0 ;  /* 0x00000001ff067807 */ /* 0x000fc60000000000 */
[----:B------:R-:W-:Y:S01]  /*0830*/  IMAD.HI.U32 R9, R5, R9, R4 ;  /* 0x0000000905097227 */ /* 0x000fe200078e0004 */
[----:B------:R-:W-:-:S05]  /*0840*/  IADD3 R2, PT, PT, R7, -R2, -R6 ;  /* 0x8000000207027210 */ /* 0x000fca0007ffe806 */
[----:B------:R-:W-:-:S05]  /*0850*/  IMAD.HI.U32 R9, R9, R2, RZ ;  /* 0x0000000209097227 */ /* 0x000fca00078e00ff */
[----:B------:R-:W-:-:S05]  /*0860*/  IADD3 R4, PT, PT, -R9, RZ, RZ ;  /* 0x000000ff09047210 */ /* 0x000fca0007ffe1ff */
        /* <DEDUP_REMOVED lines=10> */
[----:B------:R-:W-:-:S13]  /*0910*/  ISETP.NE.AND P0, PT, R4, 0x3, PT ;  /* 0x000000030400780c */ /* 0x000fda0003f05270 */
[----:B------:R-:W-:Y:S05]  /*0920*/  @!P0 BRA `(.L_x_15) ;  /* 0x0000000000448947 */ /* 0x000fea0003800000 */
[----:B------:R-:W0:Y:S01]  /*0930*/  S2UR UR5, SR_CgaCtaId ;  /* 0x00000000000579c3 */ /* 0x000e220000008800 */
[----:B------:R-:W-:Y:S01]  /*0940*/  VIADD R2, R2, 0x1 ;  /* 0x0000000102027836 */ /* 0x000fe20000000000 */
[----:B------:R-:W-:-:S04]  /*0950*/  UMOV UR4, 0x400 ;  /* 0x0000040000047882 */ /* 0x000fc80000000000 */
[----:B------:R-:W-:Y:S02]  /*0960*/  LOP3.LUT R2, R2, 0x3, RZ, 0xc0, !PT ;  /* 0x0000000302027812 */ /* 0x000fe400078ec0ff */
[----:B------:R-:W1:Y:S02]  /*0970*/  LDC.64 R4, c[0x0][0x388] ;  /* 0x0000e200ff047b82 */ /* 0x000e640000000a00 */
[----:B------:R-:W-:Y:S01]  /*0980*/  IADD3 R7, PT, PT, -R2, RZ, RZ ;  /* 0x000000ff02077210 */ /* 0x000fe20007ffe1ff */
[----:B0-----:R-:W-:-:S06]  /*0990*/  ULEA UR4, UR5, UR4, 0x18 ;  /* 0x0000000405047291 */ /* 0x001fcc000f8ec0ff */
[C---:B------:R-:W-:Y:S01]  /*09a0*/  LEA R6, R0.reuse, UR4, 0x2 ;  /* 0x0000000400067c11 */ /* 0x040fe2000f8e10ff */
[----:B-1----:R-:W-:-:S04]  /*09b0*/  IMAD.WIDE.U32 R4, R0, 0x4, R4 ;  /* 0x0000000400047825 */ /* 0x002fc800078e0004 */
[----:B------:R-:W-:-:S07]  /*09c0*/  IMAD R0, R2, R3, R0 ;  /* 0x0000000302007224 */ /* 0x000fce00078e0200 */
.L_x_16:
[----:B------:R0:W1:Y:S01]  /*09d0*/  LDS R9, [R6] ;  /* 0x0000000006097984 */ /* 0x0000620000000800 */
[----:B------:R-:W-:-:S05]  /*09e0*/  VIADD R7, R7, 0x1 ;  /* 0x0000000107077836 */ /* 0x000fca0000000000 */
[----:B------:R-:W-:Y:S01]  /*09f0*/  ISETP.NE.AND P0, PT, R7, RZ, PT ;  /* 0x000000ff0700720c */ /* 0x000fe20003f05270 */
[C---:B0-----:R-:W-:Y:S01]  /*0a00*/  IMAD R6, R3.reuse, 0x4, R6 ;  /* 0x0000000403067824 */ /* 0x041fe200078e0206 */
[----:B-1----:R0:W-:Y:S02]  /*0a10*/  REDG.E.ADD.STRONG.GPU desc[UR6][R4.64], R9 ;  /* 0x000000090400798e */ /* 0x0021e4000c12e106 */
[----:B0-----:R-:W-:-:S09]  /*0a20*/  IMAD.WIDE.U32 R4, R3, 0x4, R4 ;  /* 0x0000000403047825 */ /* 0x001fd200078e0004 */
[----:B------:R-:W-:Y:S05]  /*0a30*/  @P0 BRA `(.L_x_16) ;  /* 0xfffffffc00e40947 */ /* 0x000fea000383ffff */
.L_x_15:
[----:B------:R-:W-:Y:S05]  /*0a40*/  BSYNC.RECONVERGENT B0 ;  /* 0x0000000000007941 */ /* 0x000fea0003800200 */
.L_x_14:
[----:B------:R-:W-:Y:S05]  /*0a50*/  @!P1 EXIT ;  /* 0x000000000000994d */ /* 0x000fea0003800000 */
[----:B------:R-:W0:Y:S01]  /*0a60*/  S2UR UR5, SR_CgaCtaId ;  /* 0x00000000000579c3 */ /* 0x000e220000008800 */
[----:B------:R-:W-:Y:S01]  /*0a70*/  UMOV UR4, 0x400 ;  /* 0x0000040000047882 */ /* 0x000fe20000000000 */
[C---:B------:R-:W-:Y:S01]  /*0a80*/  LEA R2, R3.reuse, R0, 0x1 ;  /* 0x0000000003027211 */ /* 0x040fe200078e08ff */
[----:B------:R-:W-:Y:S02]  /*0a90*/  IMAD R14, R3, 0x3, R0 ;  /* 0x00000003030e7824 */ /* 0x000fe400078e0200 */
[----:B------:R-:W-:-:S03]  /*0aa0*/  IMAD.IADD R15, R0, 0x1, R3 ;  /* 0x00000001000f7824 */ /* 0x000fc600078e0203 */
[----:B------:R-:W1:Y:S01]  /*0ab0*/  LDC.64 R4, c[0x0][0x388] ;  /* 0x0000e200ff047b82 */ /* 0x000e620000000a00 */
[----:B0-----:R-:W-:-:S06]  /*0ac0*/  ULEA UR4, UR5, UR4, 0x18 ;  /* 0x0000000405047291 */ /* 0x001fcc000f8ec0ff */
[----:B------:R-:W-:-:S07]  /*0ad0*/  LEA R16, R0, UR4, 0x2 ;  /* 0x0000000400107c11 */ /* 0x000fce000f8e10ff */
.L_x_17:
[C-C-:B------:R-:W-:Y:S01]  /*0ae0*/  IMAD R18, R3.reuse, 0x4, R16.reuse ;  /* 0x0000000403127824 */ /* 0x140fe200078e0210 */
[C---:B------:R-:W-:Y:S01]  /*0af0*/  LEA R20, R3.reuse, R16, 0x3 ;  /* 0x0000001003147211 */ /* 0x040fe200078e18ff */
[----:B------:R-:W-:Y:S01]  /*0b00*/  IMAD R22, R3, 0xc, R16 ;  /* 0x0000000c03167824 */ /* 0x000fe200078e0210 */
[----:B0-----:R0:W2:Y:S01]  /*0b10*/  LDS R17, [R16] ;  /* 0x0000000010117984 */ /* 0x0010a20000000800 */
[----:B-1----:R-:W-:-:S03]  /*0b20*/  IMAD.WIDE.U32 R6, R0, 0x4, R4 ;  /* 0x0000000400067825 */ /* 0x002fc600078e0004 */
[----:B------:R-:W1:Y:S01]  /*0b30*/  LDS R19, [R18] ;  /* 0x0000000012137984 */ /* 0x000e620000000800 */
[----:B------:R-:W-:-:S03]  /*0b40*/  IMAD.WIDE.U32 R8, R15, 0x4, R4 ;  /* 0x000000040f087825 */ /* 0x000fc600078e0004 */
[----:B------:R-:W3:Y:S01]  /*0b50*/  LDS R21, [R20] ;  /* 0x0000000014157984 */ /* 0x000ee20000000800 */
[----:B------:R-:W-:-:S03]  /*0b60*/  IMAD.WIDE.U32 R10, R2, 0x4, R4 ;  /* 0x00000004020a7825 */ /* 0x000fc600078e0004 */
[----:B------:R-:W4:Y:S01]  /*0b70*/  LDS R23, [R22] ;  /* 0x0000000016177984 */ /* 0x000f220000000800 */
[----:B------:R-:W-:Y:S01]  /*0b80*/  IADD3 R0, PT, PT, R3, R0, R3 ;  /* 0x0000000003007210 */ /* 0x000fe20007ffe003 */
[----:B------:R-:W-:-:S03]  /*0b90*/  IMAD.WIDE.U32 R12, R14, 0x4, R4 ;  /* 0x000000040e0c7825 */ /* 0x000fc600078e0004 */
[----:B------:R-:W-:-:S04]  /*0ba0*/  IADD3 R0, PT, PT, R3, R0, R3 ;  /* 0x0000000003007210 */ /* 0x000fc80007ffe003 */
[----:B------:R-:W-:Y:S01]  /*0bb0*/  ISETP.GE.U32.AND P0, PT, R0, 0x100, PT ;  /* 0x000001000000780c */ /* 0x000fe20003f06070 */
[C---:B------:R-:W-:Y:S01]  /*0bc0*/  IMAD R2, R3.reuse, 0x4, R2 ;  /* 0x0000000403027824 */ /* 0x040fe200078e0202 */
[C---:B------:R-:W-:Y:S01]  /*0bd0*/  LEA R15, R3.reuse, R15, 0x2 ;  /* 0x0000000f030f7211 */ /* 0x040fe200078e10ff */
[C---:B------:R-:W-:Y:S02]  /*0be0*/  IMAD R14, R3.reuse, 0x4, R14 ;  /* 0x00000004030e7824 */ /* 0x040fe400078e020e */
[----:B0-----:R-:W-:Y:S01]  /*0bf0*/  IMAD R16, R3, 0x10, R16 ;  /* 0x0000001003107824 */ /* 0x001fe200078e0210 */
[----:B--2---:R0:W-:Y:S04]  /*0c00*/  REDG.E.ADD.STRONG.GPU desc[UR6][R6.64], R17 ;  /* 0x000000110600798e */ /* 0x0041e8000c12e106 */
[----:B-1----:R0:W-:Y:S04]  /*0c10*/  REDG.E.ADD.STRONG.GPU desc[UR6][R8.64], R19 ;  /* 0x000000130800798e */ /* 0x0021e8000c12e106 */
[----:B---3--:R0:W-:Y:S04]  /*0c20*/  REDG.E.ADD.STRONG.GPU desc[UR6][R10.64], R21 ;  /* 0x000000150a00798e */ /* 0x0081e8000c12e106 */
[----:B----4-:R0:W-:Y:S01]  /*0c30*/  REDG.E.ADD.STRONG.GPU desc[UR6][R12.64], R23 ;  /* 0x000000170c00798e */ /* 0x0101e2000c12e106 */
[----:B------:R-:W-:Y:S05]  /*0c40*/  @!P0 BRA `(.L_x_17) ;  /* 0xfffffffc00a48947 */ /* 0x000fea000383ffff */
[----:B------:R-:W-:Y:S05]  /*0c50*/  EXIT ;  /* 0x000000000000794d */ /* 0x000fea0003800000 */
.L_x_18:
[----:B------:R-:W-:-:S00]  /*0c60*/  BRA `(.L_x_18) ;  /* 0xfffffffc00fc7947 */ /* 0x000fc0000383ffff */
[----:B------:R-:W-:-:S00]  /*0c70*/  NOP ;  /* 0x0000000000007918 */ /* 0x000fc00000000000 */
        /* <DEDUP_REMOVED lines=8> */
.L_x_19:


//--------------------- .nv.shared._Z9histogramILi256EEvPKiPii --------------------------
	.section	.nv.shared._Z9histogramILi256EEvPKiPii,"aw",@nobits
	.sectionflags	@""
	.align	16
	.zero		1024


//--------------------- .nv.shared.reserved.0     --------------------------
	.section	.nv.shared.reserved.0,"aw",@nobits
	.weak		__nv_reservedSMEM_offset_0_alias
	.size		__nv_reservedSMEM_offset_0_alias, 0, 64
	.other		__nv_reservedSMEM_offset_0_alias,@"STO_CUDA_RESERVED_SHARED STV_DEFAULT"
__nv_reservedSMEM_offset_0_alias:
	.zero		0
	.zero		64


//--------------------- .nv.constant0._Z9histogramILi256EEvPKiPii --------------------------
	.section	.nv.constant0._Z9histogramILi256EEvPKiPii,"a",@progbits
	.sectionflags	@""
	.align	4
.nv.constant0._Z9histogramILi256EEvPKiPii:
	.zero		916


//--------------------- SYMBOLS --------------------------

	.type		.nv.reservedSmem.offset0,@object
	.size		.nv.reservedSmem.offset0,0x4
	.type		.nv.reservedSmem.cap,@object
	.size		.nv.reservedSmem.cap,0x4
